//
// Generated by NVIDIA NVVM Compiler
//
// Compiler Build ID: CL-36424714
// Cuda compilation tools, release 13.0, V13.0.88
// Based on NVVM 20.0.0
//

.version 9.0
.target sm_100
.address_size 64

	// .globl	_Z15transposeKernelPfPKfii

.visible .entry _Z15transposeKernelPfPKfii(
	.param .u64 .ptr .align 1 _Z15transposeKernelPfPKfii_param_0,
	.param .u64 .ptr .align 1 _Z15transposeKernelPfPKfii_param_1,
	.param .u32 _Z15transposeKernelPfPKfii_param_2,
	.param .u32 _Z15transposeKernelPfPKfii_param_3
)
{
	.reg .pred 	%p<4>;
	.reg .b32 	%r<15>;
	.reg .b32 	%f<2>;
	.reg .b64 	%rd<9>;

	ld.param.u64 	%rd1, [_Z15transposeKernelPfPKfii_param_0];
	ld.param.u64 	%rd2, [_Z15transposeKernelPfPKfii_param_1];
	ld.param.u32 	%r5, [_Z15transposeKernelPfPKfii_param_2];
	ld.param.u32 	%r4, [_Z15transposeKernelPfPKfii_param_3];
	mov.u32 	%r6, %ctaid.x;
	mov.u32 	%r7, %ntid.x;
	mov.u32 	%r8, %tid.x;
	mad.lo.s32 	%r1, %r6, %r7, %r8;
	mov.u32 	%r9, %ctaid.y;
	mov.u32 	%r10, %ntid.y;
	mov.u32 	%r11, %tid.y;
	mad.lo.s32 	%r12, %r9, %r10, %r11;
	setp.ge.s32 	%p1, %r1, %r4;
	setp.ge.s32 	%p2, %r12, %r5;
	or.pred  	%p3, %p1, %p2;
	@%p3 bra 	$L__BB0_2;
	cvta.to.global.u64 	%rd3, %rd2;
	cvta.to.global.u64 	%rd4, %rd1;
	mad.lo.s32 	%r13, %r4, %r12, %r1;
	mul.wide.s32 	%rd5, %r13, 4;
	add.s64 	%rd6, %rd3, %rd5;
	ld.global.f32 	%f1, [%rd6];
	mad.lo.s32 	%r14, %r5, %r1, %r12;
	mul.wide.s32 	%rd7, %r14, 4;
	add.s64 	%rd8, %rd4, %rd7;
	st.global.f32 	[%rd8], %f1;
$L__BB0_2:
	ret;

}


// ===== COMPILED SASS (sm_100) =====

	.target	sm_100

	.elftype	@"ET_EXEC"


//--------------------- .note.nv.tkinfo           --------------------------
	.section	.note.nv.tkinfo,"",@"SHT_NOTE"
	.sectionflags	@"SHF_NOTE_NV_TKINFO"
	.tkinfo
        /*0018*/ 	.word	0x00000002
        /*0030*/ 	.string	""
        /*0030*/ 	.string	"ptxas"
        /*0030*/ 	.string	"Cuda compilation tools, release 13.0, V13.0.88"
        /*0030*/ 	.string	"Build cuda_13.0.r13.0/compiler.36424714_0"
        /*0030*/ 	.string	"-arch sm_100 -m 64 "



//--------------------- .note.nv.cuinfo           --------------------------
	.section	.note.nv.cuinfo,"",@"SHT_NOTE"
	.sectionflags	@"SHF_NOTE_NV_CUINFO"
        /*0018*/ 	.short	0x0002
        /*001a*/ 	.short	0x0064
        /*001c*/ 	.short	0x0082
	.zero		2


//--------------------- .nv.info                  --------------------------
	.section	.nv.info,"",@"SHT_CUDA_INFO"
	.align	4


	//----- nvinfo : EIATTR_REGCOUNT
	.align		4
        /*0000*/ 	.byte	0x04, 0x2f
        /*0002*/ 	.short	(.L_1 - .L_0)
	.align		4
.L_0:
        /*0004*/ 	.word	index@(_Z15transposeKernelPfPKfii)
        /*0008*/ 	.word	0x0000000a


	//----- nvinfo : EIATTR_FRAME_SIZE
	.align		4
.L_1:
        /*000c*/ 	.byte	0x04, 0x11
        /*000e*/ 	.short	(.L_3 - .L_2)
	.align		4
.L_2:
        /*0010*/ 	.word	index@(_Z15transposeKernelPfPKfii)
        /*0014*/ 	.word	0x00000000


	//----- nvinfo : EIATTR_MIN_STACK_SIZE
	.align		4
.L_3:
        /*0018*/ 	.byte	0x04, 0x12
        /*001a*/ 	.short	(.L_5 - .L_4)
	.align		4
.L_4:
        /*001c*/ 	.word	index@(_Z15transposeKernelPfPKfii)
        /*0020*/ 	.word	0x00000000
.L_5:


//--------------------- .nv.compat                --------------------------
	.section	.nv.compat,"",@"SHT_CUDA_COMPAT_INFO"
	.align	4
        /*0000*/ 	.byte	0x02, 0x09, 0x00, 0x00, 0x02, 0x02, 0x01, 0x00, 0x02, 0x05, 0x05, 0x00, 0x03, 0x07, 0x01, 0x01
        /*0010*/ 	.byte	0x02, 0x03, 0x00, 0x00, 0x02, 0x06, 0x01, 0x00, 0x04, 0x0b, 0x08, 0x00, 0x09, 0x00, 0x00, 0x00
        /*0020*/ 	.byte	0x00, 0x00, 0x00, 0x00


//--------------------- .nv.info._Z15transposeKernelPfPKfii --------------------------
	.section	.nv.info._Z15transposeKernelPfPKfii,"",@"SHT_CUDA_INFO"
	.sectionflags	@""
	.align	4


	//----- nvinfo : EIATTR_CUDA_API_VERSION
	.align		4
        /*0000*/ 	.byte	0x04, 0x37
        /*0002*/ 	.short	(.L_7 - .L_6)
.L_6:
        /*0004*/ 	.word	0x00000082


	//----- nvinfo : EIATTR_KPARAM_INFO
	.align		4
.L_7:
        /*0008*/ 	.byte	0x04, 0x17
        /*000a*/ 	.short	(.L_9 - .L_8)
.L_8:
        /*000c*/ 	.word	0x00000000
        /*0010*/ 	.short	0x0003
        /*0012*/ 	.short	0x0014
        /*0014*/ 	.byte	0x00, 0xf0, 0x11, 0x00


	//----- nvinfo : EIATTR_KPARAM_INFO
	.align		4
.L_9:
        /*0018*/ 	.byte	0x04, 0x17
        /*001a*/ 	.short	(.L_11 - .L_10)
.L_10:
        /*001c*/ 	.word	0x00000000
        /*0020*/ 	.short	0x0002
        /*0022*/ 	.short	0x0010
        /*0024*/ 	.byte	0x00, 0xf0, 0x11, 0x00


	//----- nvinfo : EIATTR_KPARAM_INFO
	.align		4
.L_11:
        /*0028*/ 	.byte	0x04, 0x17
        /*002a*/ 	.short	(.L_13 - .L_12)
.L_12:
        /*002c*/ 	.word	0x00000000
        /*0030*/ 	.short	0x0001
        /*0032*/ 	.short	0x0008
        /*0034*/ 	.byte	0x00, 0xf5, 0x21, 0x00


	//----- nvinfo : EIATTR_KPARAM_INFO
	.align		4
.L_13:
        /*0038*/ 	.byte	0x04, 0x17
        /*003a*/ 	.short	(.L_15 - .L_14)
.L_14:
        /*003c*/ 	.word	0x00000000
        /*0040*/ 	.short	0x0000
        /*0042*/ 	.short	0x0000
        /*0044*/ 	.byte	0x00, 0xf5, 0x21, 0x00


	//----- nvinfo : EIATTR_SPARSE_MMA_MASK
	.align		4
.L_15:
        /*0048*/ 	.byte	0x03, 0x50
        /*004a*/ 	.short	0x0000


	//----- nvinfo : EIATTR_MAXREG_COUNT
	.align		4
        /*004c*/ 	.byte	0x03, 0x1b
        /*004e*/ 	.short	0x00ff


	//----- nvinfo : EIATTR_MERCURY_ISA_VERSION
	.align		4
        /*0050*/ 	.byte	0x03, 0x5f
        /*0052*/ 	.short	0x0101


	//----- nvinfo : EIATTR_VRC_CTA_INIT_COUNT
	.align		4
        /*0054*/ 	.byte	0x02, 0x4a
	.zero		1
	.zero		1


	//----- nvinfo : EIATTR_EXIT_INSTR_OFFSETS
	.align		4
        /*0058*/ 	.byte	0x04, 0x1c
        /*005a*/ 	.short	(.L_17 - .L_16)


	//   ....[0]....
.L_16:
        /*005c*/ 	.word	0x000000c0


	//   ....[1]....
        /*0060*/ 	.word	0x00000160


	//----- nvinfo : EIATTR_CBANK_PARAM_SIZE
	.align		4
.L_17:
        /*0064*/ 	.byte	0x03, 0x19
        /*0066*/ 	.short	0x0018


	//----- nvinfo : EIATTR_PARAM_CBANK
	.align		4
        /*0068*/ 	.byte	0x04, 0x0a
        /*006a*/ 	.short	(.L_19 - .L_18)
	.align		4
.L_18:
        /*006c*/ 	.word	index@(.nv.constant0._Z15transposeKernelPfPKfii)
        /*0070*/ 	.short	0x0380
        /*0072*/ 	.short	0x0018


	//----- nvinfo : EIATTR_SW_WAR
	.align		4
.L_19:
        /*0074*/ 	.byte	0x04, 0x36
        /*0076*/ 	.short	(.L_21 - .L_20)
.L_20:
        /*0078*/ 	.word	0x00000008
.L_21:


//--------------------- .nv.callgraph             --------------------------
	.section	.nv.callgraph,"",@"SHT_CUDA_CALLGRAPH"
	.align	4
	.sectionentsize	8
	.align		4
        /*0000*/ 	.word	0x00000000
	.align		4
        /*0004*/ 	.word	0xffffffff
	.align		4
        /*0008*/ 	.word	0x00000000
	.align		4
        /*000c*/ 	.word	0xfffffffe
	.align		4
        /*0010*/ 	.word	0x00000000
	.align		4
        /*0014*/ 	.word	0xfffffffd
	.align		4
        /*0018*/ 	.word	0x00000000
	.align		4
        /*001c*/ 	.word	0xfffffffc


//--------------------- .text._Z15transposeKernelPfPKfii --------------------------
	.section	.text._Z15transposeKernelPfPKfii,"ax",@progbits
	.align	128
        .global         _Z15transposeKernelPfPKfii
        .type           _Z15transposeKernelPfPKfii,@function
        .size           _Z15transposeKernelPfPKfii,(.L_x_1 - _Z15transposeKernelPfPKfii)
        .other          _Z15transposeKernelPfPKfii,@"STO_CUDA_ENTRY STV_DEFAULT"
_Z15transposeKernelPfPKfii:
.text._Z15transposeKernelPfPKfii:
[----:B------:R-:W-:Y:S01]  /*0000*/  LDC R1, c[0x0][0x37c] ;  /* 0x0000df00ff017b82 */ /* 0x000fe20000000800 */
[----:B------:R-:W0:Y:S07]  /*0010*/  S2R R2, SR_TID.Y ;  /* 0x0000000000027919 */ /* 0x000e2e0000002200 */
[----:B------:R-:W1:Y:S01]  /*0020*/  LDC R0, c[0x0][0x360] ;  /* 0x0000d800ff007b82 */ /* 0x000e620000000800 */
[----:B------:R-:W2:Y:S01]  /*0030*/  LDCU.64 UR6, c[0x0][0x390] ;  /* 0x00007200ff0677ac */ /* 0x000ea20008000a00 */
[----:B------:R-:W1:Y:S06]  /*0040*/  S2R R3, SR_TID.X ;  /* 0x0000000000037919 */ /* 0x000e6c0000002100 */
[----:B------:R-:W0:Y:S08]  /*0050*/  S2UR UR5, SR_CTAID.Y ;  /* 0x00000000000579c3 */ /* 0x000e300000002600 */
[----:B------:R-:W0:Y:S08]  /*0060*/  LDC R7, c[0x0][0x364] ;  /* 0x0000d900ff077b82 */ /* 0x000e300000000800 */
[----:B------:R-:W1:Y:S01]  /*0070*/  S2UR UR4, SR_CTAID.X ;  /* 0x00000000000479c3 */ /* 0x000e620000002500 */
[----:B0-----:R-:W-:-:S05]  /*0080*/  IMAD R7, R7, UR5, R2 ;  /* 0x0000000507077c24 */ /* 0x001fca000f8e0202 */
[----:B--2---:R-:W-:Y:S01]  /*0090*/  ISETP.GE.AND P0, PT, R7, UR6, PT ;  /* 0x0000000607007c0c */ /* 0x004fe2000bf06270 */
[----:B-1----:R-:W-:-:S05]  /*00a0*/  IMAD R0, R0, UR4, R3 ;  /* 0x0000000400007c24 */ /* 0x002fca000f8e0203 */
[----:B------:R-:W-:-:S13]  /*00b0*/  ISETP.GE.OR P0, PT, R0, UR7, P0 ;  /* 0x0000000700007c0c */ /* 0x000fda0008706670 */
[----:B------:R-:W-:Y:S05]  /*00c0*/  @P0 EXIT ;  /* 0x000000000000094d */ /* 0x000fea0003800000 */
[----:B------:R-:W0:Y:S01]  /*00d0*/  LDC.64 R2, c[0x0][0x388] ;  /* 0x0000e200ff027b82 */ /* 0x000e220000000a00 */
[----:B------:R-:W1:Y:S01]  /*00e0*/  LDCU.64 UR4, c[0x0][0x358] ;  /* 0x00006b00ff0477ac */ /* 0x000e620008000a00 */
[----:B------:R-:W-:-:S04]  /*00f0*/  IMAD R5, R7, UR7, R0 ;  /* 0x0000000707057c24 */ /* 0x000fc8000f8e0200 */
[----:B0-----:R-:W-:Y:S02]  /*0100*/  IMAD.WIDE R2, R5, 0x4, R2 ;  /* 0x0000000405027825 */ /* 0x001fe400078e0202 */
[----:B------:R-:W0:Y:S04]  /*0110*/  LDC.64 R4, c[0x0][0x380] ;  /* 0x0000e000ff047b82 */ /* 0x000e280000000a00 */
[----:B-1----:R-:W2:Y:S01]  /*0120*/  LDG.E R3, desc[UR4][R2.64] ;  /* 0x0000000402037981 */ /* 0x002ea2000c1e1900 */
[----:B------:R-:W-:-:S04]  /*0130*/  IMAD R7, R0, UR6, R7 ;  /* 0x0000000600077c24 */ /* 0x000fc8000f8e0207 */
[----:B0-----:R-:W-:-:S05]  /*0140*/  IMAD.WIDE R4, R7, 0x4, R4 ;  /* 0x0000000407047825 */ /* 0x001fca00078e0204 */
[----:B--2---:R-:W-:Y:S01]  /*0150*/  STG.E desc[UR4][R4.64], R3 ;  /* 0x0000000304007986 */ /* 0x004fe2000c101904 */
[----:B------:R-:W-:Y:S05]  /*0160*/  EXIT ;  /* 0x000000000000794d */ /* 0x000fea0003800000 */
.L_x_0:
[----:B------:R-:W-:-:S00]  /*0170*/  BRA `(.L_x_0) ;  /* 0xfffffffc00fc7947 */ /* 0x000fc0000383ffff */
[----:B------:R-:W-:-:S00]  /*0180*/  NOP ;  /* 0x0000000000007918 */ /* 0x000fc00000000000 */
[----:B------:R-:W-:-:S00]  /*0190*/  NOP ;  /* 0x0000000000007918 */ /* 0x000fc00000000000 */
[----:B------:R-:W-:-:S00]  /*01a0*/  NOP ;  /* 0x0000000000007918 */ /* 0x000fc00000000000 */
[----:B------:R-:W-:-:S00]  /*01b0*/  NOP ;  /* 0x0000000000007918 */ /* 0x000fc00000000000 */
[----:B------:R-:W-:-:S00]  /*01c0*/  NOP ;  /* 0x0000000000007918 */ /* 0x000fc00000000000 */
[----:B------:R-:W-:-:S00]  /*01d0*/  NOP ;  /* 0x0000000000007918 */ /* 0x000fc00000000000 */
[----:B------:R-:W-:-:S00]  /*01e0*/  NOP ;  /* 0x0000000000007918 */ /* 0x000fc00000000000 */
[----:B------:R-:W-:-:S00]  /*01f0*/  NOP ;  /* 0x0000000000007918 */ /* 0x000fc00000000000 */
.L_x_1:


//--------------------- .nv.shared.reserved.0     --------------------------
	.section	.nv.shared.reserved.0,"aw",@nobits
	.weak		__nv_reservedSMEM_offset_0_alias
	.size		__nv_reservedSMEM_offset_0_alias, 0, 64
	.other		__nv_reservedSMEM_offset_0_alias,@"STO_CUDA_RESERVED_SHARED STV_DEFAULT"
__nv_reservedSMEM_offset_0_alias:
	.zero		0
	.zero		64


//--------------------- .nv.constant0._Z15transposeKernelPfPKfii --------------------------
	.section	.nv.constant0._Z15transposeKernelPfPKfii,"a",@progbits
	.sectionflags	@""
	.align	4
.nv.constant0._Z15transposeKernelPfPKfii:
	.zero		920


//--------------------- SYMBOLS --------------------------

	.type		.nv.reservedSmem.offset0,@object
	.size		.nv.reservedSmem.offset0,0x4
